//
// Generated by NVIDIA NVVM Compiler
//
// Compiler Build ID: CL-36424714
// Cuda compilation tools, release 13.0, V13.0.88
// Based on NVVM 20.0.0
//

.version 9.0
.target sm_100
.address_size 64

	// .globl	_ZN9benchmark9cg_reduce6kernelEPii
// _ZZN9benchmark9cg_reduce6kernelEPiiE4temp has been demoted

.visible .entry _ZN9benchmark9cg_reduce6kernelEPii(
	.param .u64 .ptr .align 1 _ZN9benchmark9cg_reduce6kernelEPii_param_0,
	.param .u32 _ZN9benchmark9cg_reduce6kernelEPii_param_1
)
{
	.reg .pred 	%p<5>;
	.reg .b32 	%r<32>;
	.reg .b64 	%rd<5>;
	// demoted variable
	.shared .align 4 .b8 _ZZN9benchmark9cg_reduce6kernelEPiiE4temp[1024];
	ld.param.u64 	%rd1, [_ZN9benchmark9cg_reduce6kernelEPii_param_0];
	ld.param.u32 	%r15, [_ZN9benchmark9cg_reduce6kernelEPii_param_1];
	mov.u32 	%r16, %ctaid.x;
	mov.u32 	%r1, %ntid.x;
	mov.u32 	%r2, %tid.x;
	mad.lo.s32 	%r3, %r16, %r1, %r2;
	setp.ge.s32 	%p1, %r3, %r15;
	mov.b32 	%r31, 0;
	@%p1 bra 	$L__BB0_2;
	cvta.to.global.u64 	%rd2, %rd1;
	mul.wide.s32 	%rd3, %r3, 4;
	add.s64 	%rd4, %rd2, %rd3;
	ld.global.u32 	%r31, [%rd4];
$L__BB0_2:
	mov.u32 	%r17, %tid.y;
	mov.u32 	%r18, %tid.z;
	mov.u32 	%r19, %ntid.y;
	mad.lo.s32 	%r20, %r18, %r19, %r17;
	mad.lo.s32 	%r6, %r20, %r1, %r2;
	mul.lo.s32 	%r21, %r1, %r19;
	mov.u32 	%r22, %ntid.z;
	mul.lo.s32 	%r29, %r21, %r22;
	setp.lt.u32 	%p2, %r29, 2;
	@%p2 bra 	$L__BB0_7;
	shl.b32 	%r23, %r6, 2;
	mov.u32 	%r24, _ZZN9benchmark9cg_reduce6kernelEPiiE4temp;
	add.s32 	%r8, %r24, %r23;
$L__BB0_4:
	shr.u32 	%r11, %r29, 1;
	st.shared.u32 	[%r8], %r31;
	barrier.sync 	0;
	setp.le.u32 	%p3, %r11, %r6;
	@%p3 bra 	$L__BB0_6;
	shl.b32 	%r25, %r11, 2;
	add.s32 	%r26, %r8, %r25;
	ld.shared.u32 	%r27, [%r26];
	add.s32 	%r31, %r27, %r31;
$L__BB0_6:
	barrier.sync 	0;
	setp.gt.u32 	%p4, %r29, 3;
	mov.u32 	%r29, %r11;
	@%p4 bra 	$L__BB0_4;
$L__BB0_7:
	ret;

}


// ===== COMPILED SASS (sm_100) =====

	.target	sm_100

	.elftype	@"ET_EXEC"


//--------------------- .note.nv.tkinfo           --------------------------
	.section	.note.nv.tkinfo,"",@"SHT_NOTE"
	.sectionflags	@"SHF_NOTE_NV_TKINFO"
	.tkinfo
        /*0018*/ 	.word	0x00000002
        /*0030*/ 	.string	""
        /*0030*/ 	.string	"ptxas"
        /*0030*/ 	.string	"Cuda compilation tools, release 13.0, V13.0.88"
        /*0030*/ 	.string	"Build cuda_13.0.r13.0/compiler.36424714_0"
        /*0030*/ 	.string	"-arch sm_100 -m 64 "



//--------------------- .note.nv.cuinfo           --------------------------
	.section	.note.nv.cuinfo,"",@"SHT_NOTE"
	.sectionflags	@"SHF_NOTE_NV_CUINFO"
        /*0018*/ 	.short	0x0002
        /*001a*/ 	.short	0x0064
        /*001c*/ 	.short	0x0082
	.zero		2


//--------------------- .nv.info                  --------------------------
	.section	.nv.info,"",@"SHT_CUDA_INFO"
	.align	4


	//----- nvinfo : EIATTR_REGCOUNT
	.align		4
        /*0000*/ 	.byte	0x04, 0x2f
        /*0002*/ 	.short	(.L_1 - .L_0)
	.align		4
.L_0:
        /*0004*/ 	.word	index@(_ZN9benchmark9cg_reduce6kernelEPii)
        /*0008*/ 	.word	0x0000000b


	//----- nvinfo : EIATTR_FRAME_SIZE
	.align		4
.L_1:
        /*000c*/ 	.byte	0x04, 0x11
        /*000e*/ 	.short	(.L_3 - .L_2)
	.align		4
.L_2:
        /*0010*/ 	.word	index@(_ZN9benchmark9cg_reduce6kernelEPii)
        /*0014*/ 	.word	0x00000000


	//----- nvinfo : EIATTR_MIN_STACK_SIZE
	.align		4
.L_3:
        /*0018*/ 	.byte	0x04, 0x12
        /*001a*/ 	.short	(.L_5 - .L_4)
	.align		4
.L_4:
        /*001c*/ 	.word	index@(_ZN9benchmark9cg_reduce6kernelEPii)
        /*0020*/ 	.word	0x00000000
.L_5:


//--------------------- .nv.compat                --------------------------
	.section	.nv.compat,"",@"SHT_CUDA_COMPAT_INFO"
	.align	4
        /*0000*/ 	.byte	0x02, 0x09, 0x00, 0x00, 0x02, 0x02, 0x01, 0x00, 0x02, 0x05, 0x05, 0x00, 0x03, 0x07, 0x01, 0x01
        /*0010*/ 	.byte	0x02, 0x03, 0x00, 0x00, 0x02, 0x06, 0x01, 0x00, 0x04, 0x0b, 0x08, 0x00, 0x09, 0x00, 0x00, 0x00
        /*0020*/ 	.byte	0x00, 0x00, 0x00, 0x00


//--------------------- .nv.info._ZN9benchmark9cg_reduce6kernelEPii --------------------------
	.section	.nv.info._ZN9benchmark9cg_reduce6kernelEPii,"",@"SHT_CUDA_INFO"
	.sectionflags	@""
	.align	4


	//----- nvinfo : EIATTR_CUDA_API_VERSION
	.align		4
        /*0000*/ 	.byte	0x04, 0x37
        /*0002*/ 	.short	(.L_7 - .L_6)
.L_6:
        /*0004*/ 	.word	0x00000082


	//----- nvinfo : EIATTR_KPARAM_INFO
	.align		4
.L_7:
        /*0008*/ 	.byte	0x04, 0x17
        /*000a*/ 	.short	(.L_9 - .L_8)
.L_8:
        /*000c*/ 	.word	0x00000000
        /*0010*/ 	.short	0x0001
        /*0012*/ 	.short	0x0008
        /*0014*/ 	.byte	0x00, 0xf0, 0x11, 0x00


	//----- nvinfo : EIATTR_KPARAM_INFO
	.align		4
.L_9:
        /*0018*/ 	.byte	0x04, 0x17
        /*001a*/ 	.short	(.L_11 - .L_10)
.L_10:
        /*001c*/ 	.word	0x00000000
        /*0020*/ 	.short	0x0000
        /*0022*/ 	.short	0x0000
        /*0024*/ 	.byte	0x00, 0xf5, 0x21, 0x00


	//----- nvinfo : EIATTR_SPARSE_MMA_MASK
	.align		4
.L_11:
        /*0028*/ 	.byte	0x03, 0x50
        /*002a*/ 	.short	0x0000


	//----- nvinfo : EIATTR_MAXREG_COUNT
	.align		4
        /*002c*/ 	.byte	0x03, 0x1b
        /*002e*/ 	.short	0x00ff


	//----- nvinfo : EIATTR_NUM_BARRIERS
	.align		4
        /*0030*/ 	.byte	0x02, 0x4c
        /*0032*/ 	.byte	0x01
	.zero		1


	//----- nvinfo : EIATTR_MERCURY_ISA_VERSION
	.align		4
        /*0034*/ 	.byte	0x03, 0x5f
        /*0036*/ 	.short	0x0101


	//----- nvinfo : EIATTR_COOP_GROUP_MASK_REGIDS
	.align		4
        /*0038*/ 	.byte	0x04, 0x29
        /*003a*/ 	.short	(.L_13 - .L_12)


	//   ....[0]....
.L_12:
        /*003c*/ 	.word	0xffffffff


	//   ....[1]....
        /*0040*/ 	.word	0xffffffff


	//----- nvinfo : EIATTR_COOP_GROUP_INSTR_OFFSETS
	.align		4
.L_13:
        /*0044*/ 	.byte	0x04, 0x28
        /*0046*/ 	.short	(.L_15 - .L_14)


	//   ....[0]....
.L_14:
        /*0048*/ 	.word	0x000001c0


	//   ....[1]....
        /*004c*/ 	.word	0x00000230


	//----- nvinfo : EIATTR_VRC_CTA_INIT_COUNT
	.align		4
.L_15:
        /*0050*/ 	.byte	0x02, 0x4a
	.zero		1
	.zero		1


	//----- nvinfo : EIATTR_EXIT_INSTR_OFFSETS
	.align		4
        /*0054*/ 	.byte	0x04, 0x1c
        /*0056*/ 	.short	(.L_17 - .L_16)


	//   ....[0]....
.L_16:
        /*0058*/ 	.word	0x00000130


	//   ....[1]....
        /*005c*/ 	.word	0x00000250


	//----- nvinfo : EIATTR_CBANK_PARAM_SIZE
	.align		4
.L_17:
        /*0060*/ 	.byte	0x03, 0x19
        /*0062*/ 	.short	0x000c


	//----- nvinfo : EIATTR_PARAM_CBANK
	.align		4
        /*0064*/ 	.byte	0x04, 0x0a
        /*0066*/ 	.short	(.L_19 - .L_18)
	.align		4
.L_18:
        /*0068*/ 	.word	index@(.nv.constant0._ZN9benchmark9cg_reduce6kernelEPii)
        /*006c*/ 	.short	0x0380
        /*006e*/ 	.short	0x000c


	//----- nvinfo : EIATTR_SW_WAR
	.align		4
.L_19:
        /*0070*/ 	.byte	0x04, 0x36
        /*0072*/ 	.short	(.L_21 - .L_20)
.L_20:
        /*0074*/ 	.word	0x00000008
.L_21:


//--------------------- .nv.callgraph             --------------------------
	.section	.nv.callgraph,"",@"SHT_CUDA_CALLGRAPH"
	.align	4
	.sectionentsize	8
	.align		4
        /*0000*/ 	.word	0x00000000
	.align		4
        /*0004*/ 	.word	0xffffffff
	.align		4
        /*0008*/ 	.word	0x00000000
	.align		4
        /*000c*/ 	.word	0xfffffffe
	.align		4
        /*0010*/ 	.word	0x00000000
	.align		4
        /*0014*/ 	.word	0xfffffffd
	.align		4
        /*0018*/ 	.word	0x00000000
	.align		4
        /*001c*/ 	.word	0xfffffffc


//--------------------- .text._ZN9benchmark9cg_reduce6kernelEPii --------------------------
	.section	.text._ZN9benchmark9cg_reduce6kernelEPii,"ax",@progbits
	.align	128
        .global         _ZN9benchmark9cg_reduce6kernelEPii
        .type           _ZN9benchmark9cg_reduce6kernelEPii,@function
        .size           _ZN9benchmark9cg_reduce6kernelEPii,(.L_x_2 - _ZN9benchmark9cg_reduce6kernelEPii)
        .other          _ZN9benchmark9cg_reduce6kernelEPii,@"STO_CUDA_ENTRY STV_DEFAULT"
_ZN9benchmark9cg_reduce6kernelEPii:
.text._ZN9benchmark9cg_reduce6kernelEPii:
[----:B------:R-:W-:Y:S01]  /*0000*/  LDC R1, c[0x0][0x37c] ;  /* 0x0000df00ff017b82 */ /* 0x000fe20000000800 */
[----:B------:R-:W0:Y:S07]  /*0010*/  S2R R6, SR_TID.X ;  /* 0x0000000000067919 */ /* 0x000e2e0000002100 */
[----:B------:R-:W0:Y:S01]  /*0020*/  S2UR UR4, SR_CTAID.X ;  /* 0x00000000000479c3 */ /* 0x000e220000002500 */
[----:B------:R-:W1:Y:S01]  /*0030*/  LDCU UR5, c[0x0][0x388] ;  /* 0x00007100ff0577ac */ /* 0x000e620008000800 */
[----:B------:R-:W-:-:S06]  /*0040*/  IMAD.MOV.U32 R0, RZ, RZ, RZ ;  /* 0x000000ffff007224 */ /* 0x000fcc00078e00ff */
[----:B------:R-:W0:Y:S02]  /*0050*/  LDC R7, c[0x0][0x360] ;  /* 0x0000d800ff077b82 */ /* 0x000e240000000800 */
[----:B0-----:R-:W-:-:S05]  /*0060*/  IMAD R5, R7, UR4, R6 ;  /* 0x0000000407057c24 */ /* 0x001fca000f8e0206 */
[----:B-1----:R-:W-:Y:S01]  /*0070*/  ISETP.GE.AND P0, PT, R5, UR5, PT ;  /* 0x0000000505007c0c */ /* 0x002fe2000bf06270 */
[----:B------:R-:W0:-:S12]  /*0080*/  LDCU.64 UR4, c[0x0][0x358] ;  /* 0x00006b00ff0477ac */ /* 0x000e180008000a00 */
[----:B------:R-:W1:Y:S02]  /*0090*/  @!P0 LDC.64 R2, c[0x0][0x380] ;  /* 0x0000e000ff028b82 */ /* 0x000e640000000a00 */
[----:B-1----:R-:W-:-:S05]  /*00a0*/  @!P0 IMAD.WIDE R2, R5, 0x4, R2 ;  /* 0x0000000405028825 */ /* 0x002fca00078e0202 */
[----:B0-----:R0:W5:Y:S01]  /*00b0*/  @!P0 LDG.E R0, desc[UR4][R2.64] ;  /* 0x0000000402008981 */ /* 0x001162000c1e1900 */
[----:B------:R-:W1:Y:S01]  /*00c0*/  LDCU UR4, c[0x0][0x364] ;  /* 0x00006c80ff0477ac */ /* 0x000e620008000800 */
[----:B------:R-:W2:Y:S01]  /*00d0*/  S2R R5, SR_TID.Y ;  /* 0x0000000000057919 */ /* 0x000ea20000002200 */
[----:B------:R-:W3:Y:S01]  /*00e0*/  LDCU UR5, c[0x0][0x368] ;  /* 0x00006d00ff0577ac */ /* 0x000ee20008000800 */
[----:B------:R-:W4:Y:S01]  /*00f0*/  S2R R8, SR_TID.Z ;  /* 0x0000000000087919 */ /* 0x000f220000002300 */
[----:B-1----:R-:W-:-:S04]  /*0100*/  IMAD R4, R7, UR4, RZ ;  /* 0x0000000407047c24 */ /* 0x002fc8000f8e02ff */
[----:B---3--:R-:W-:-:S05]  /*0110*/  IMAD R4, R4, UR5, RZ ;  /* 0x0000000504047c24 */ /* 0x008fca000f8e02ff */
[----:B------:R-:W-:-:S13]  /*0120*/  ISETP.GE.U32.AND P0, PT, R4, 0x2, PT ;  /* 0x000000020400780c */ /* 0x000fda0003f06070 */
[----:B0-2-4-:R-:W-:Y:S05]  /*0130*/  @!P0 EXIT ;  /* 0x000000000000894d */ /* 0x015fea0003800000 */
[----:B------:R-:W0:Y:S01]  /*0140*/  S2UR UR5, SR_CgaCtaId ;  /* 0x00000000000579c3 */ /* 0x000e220000008800 */
[----:B------:R-:W-:Y:S01]  /*0150*/  IMAD R2, R8, UR4, R5 ;  /* 0x0000000408027c24 */ /* 0x000fe2000f8e0205 */
[----:B------:R-:W-:-:S03]  /*0160*/  UMOV UR4, 0x400 ;  /* 0x0000040000047882 */ /* 0x000fc60000000000 */
[----:B------:R-:W-:Y:S01]  /*0170*/  IMAD R2, R2, R7, R6 ;  /* 0x0000000702027224 */ /* 0x000fe200078e0206 */
[----:B0-----:R-:W-:-:S06]  /*0180*/  ULEA UR4, UR5, UR4, 0x18 ;  /* 0x0000000405047291 */ /* 0x001fcc000f8ec0ff */
[----:B------:R-:W-:-:S07]  /*0190*/  LEA R3, R2, UR4, 0x2 ;  /* 0x0000000402037c11 */ /* 0x000fce000f8e10ff */
.L_x_0:
[----:B------:R-:W-:Y:S01]  /*01a0*/  SHF.R.U32.HI R6, RZ, 0x1, R4 ;  /* 0x00000001ff067819 */ /* 0x000fe20000011604 */
[----:B-----5:R-:W-:Y:S01]  /*01b0*/  STS [R3], R0 ;  /* 0x0000000003007388 */ /* 0x020fe20000000800 */
[----:B------:R-:W-:Y:S02]  /*01c0*/  BAR.SYNC.DEFER_BLOCKING 0x0 ;  /* 0x0000000000007b1d */ /* 0x000fe40000010000 */
[----:B------:R-:W-:Y:S02]  /*01d0*/  ISETP.GT.U32.AND P0, PT, R6, R2, PT ;  /* 0x000000020600720c */ /* 0x000fe40003f04070 */
[----:B------:R-:W-:Y:S02]  /*01e0*/  ISETP.GT.U32.AND P1, PT, R4, 0x3, PT ;  /* 0x000000030400780c */ /* 0x000fe40003f24070 */
[----:B------:R-:W-:-:S09]  /*01f0*/  MOV R4, R6 ;  /* 0x0000000600047202 */ /* 0x000fd20000000f00 */
[----:B------:R-:W-:-:S06]  /*0200*/  @P0 IMAD R5, R6, 0x4, R3 ;  /* 0x0000000406050824 */ /* 0x000fcc00078e0203 */
[----:B------:R-:W0:Y:S02]  /*0210*/  @P0 LDS R5, [R5] ;  /* 0x0000000005050984 */ /* 0x000e240000000800 */
[----:B0-----:R-:W-:Y:S01]  /*0220*/  @P0 IADD3 R0, PT, PT, R0, R5, RZ ;  /* 0x0000000500000210 */ /* 0x001fe20007ffe0ff */
[----:B------:R-:W-:Y:S06]  /*0230*/  BAR.SYNC.DEFER_BLOCKING 0x0 ;  /* 0x0000000000007b1d */ /* 0x000fec0000010000 */
[----:B------:R-:W-:Y:S05]  /*0240*/  @P1 BRA `(.L_x_0) ;  /* 0xfffffffc00d41947 */ /* 0x000fea000383ffff */
[----:B------:R-:W-:Y:S05]  /*0250*/  EXIT ;  /* 0x000000000000794d */ /* 0x000fea0003800000 */
.L_x_1:
[----:B------:R-:W-:-:S00]  /*0260*/  BRA `(.L_x_1) ;  /* 0xfffffffc00fc7947 */ /* 0x000fc0000383ffff */
[----:B------:R-:W-:-:S00]  /*0270*/  NOP ;  /* 0x0000000000007918 */ /* 0x000fc00000000000 */
        /* <DEDUP_REMOVED lines=8> */
.L_x_2:


//--------------------- .nv.shared._ZN9benchmark9cg_reduce6kernelEPii --------------------------
	.section	.nv.shared._ZN9benchmark9cg_reduce6kernelEPii,"aw",@nobits
	.sectionflags	@""
	.align	4
.nv.shared._ZN9benchmark9cg_reduce6kernelEPii:
	.zero		2048


//--------------------- .nv.shared.reserved.0     --------------------------
	.section	.nv.shared.reserved.0,"aw",@nobits
	.weak		__nv_reservedSMEM_offset_0_alias
	.size		__nv_reservedSMEM_offset_0_alias, 0, 64
	.other		__nv_reservedSMEM_offset_0_alias,@"STO_CUDA_RESERVED_SHARED STV_DEFAULT"
__nv_reservedSMEM_offset_0_alias:
	.zero		0
	.zero		64


//--------------------- .nv.constant0._ZN9benchmark9cg_reduce6kernelEPii --------------------------
	.section	.nv.constant0._ZN9benchmark9cg_reduce6kernelEPii,"a",@progbits
	.sectionflags	@""
	.align	4
.nv.constant0._ZN9benchmark9cg_reduce6kernelEPii:
	.zero		908


//--------------------- SYMBOLS --------------------------

	.type		.nv.reservedSmem.offset0,@object
	.size		.nv.reservedSmem.offset0,0x4
	.type		.nv.reservedSmem.cap,@object
	.size		.nv.reservedSmem.cap,0x4
